//
// Generated by NVIDIA NVVM Compiler
//
// Compiler Build ID: CL-36424714
// Cuda compilation tools, release 13.0, V13.0.88
// Based on NVVM 20.0.0
//

.version 9.0
.target sm_100
.address_size 64

	// .globl	_Z14flashAttentionv

.visible .entry _Z14flashAttentionv()
{


	ret;

}


// ===== COMPILED SASS (sm_100) =====

	.target	sm_100

	.elftype	@"ET_EXEC"


//--------------------- .note.nv.tkinfo           --------------------------
	.section	.note.nv.tkinfo,"",@"SHT_NOTE"
	.sectionflags	@"SHF_NOTE_NV_TKINFO"
	.tkinfo
        /*0018*/ 	.word	0x00000002
        /*0030*/ 	.string	""
        /*0030*/ 	.string	"ptxas"
        /*0030*/ 	.string	"Cuda compilation tools, release 13.0, V13.0.88"
        /*0030*/ 	.string	"Build cuda_13.0.r13.0/compiler.36424714_0"
        /*0030*/ 	.string	"-arch sm_100 -m 64 "



//--------------------- .note.nv.cuinfo           --------------------------
	.section	.note.nv.cuinfo,"",@"SHT_NOTE"
	.sectionflags	@"SHF_NOTE_NV_CUINFO"
        /*0018*/ 	.short	0x0002
        /*001a*/ 	.short	0x0064
        /*001c*/ 	.short	0x0082
	.zero		2


//--------------------- .nv.info                  --------------------------
	.section	.nv.info,"",@"SHT_CUDA_INFO"
	.align	4


	//----- nvinfo : EIATTR_REGCOUNT
	.align		4
        /*0000*/ 	.byte	0x04, 0x2f
        /*0002*/ 	.short	(.L_1 - .L_0)
	.align		4
.L_0:
        /*0004*/ 	.word	index@(_Z14flashAttentionv)
        /*0008*/ 	.word	0x00000004


	//----- nvinfo : EIATTR_FRAME_SIZE
	.align		4
.L_1:
        /*000c*/ 	.byte	0x04, 0x11
        /*000e*/ 	.short	(.L_3 - .L_2)
	.align		4
.L_2:
        /*0010*/ 	.word	index@(_Z14flashAttentionv)
        /*0014*/ 	.word	0x00000000


	//----- nvinfo : EIATTR_MIN_STACK_SIZE
	.align		4
.L_3:
        /*0018*/ 	.byte	0x04, 0x12
        /*001a*/ 	.short	(.L_5 - .L_4)
	.align		4
.L_4:
        /*001c*/ 	.word	index@(_Z14flashAttentionv)
        /*0020*/ 	.word	0x00000000
.L_5:


//--------------------- .nv.compat                --------------------------
	.section	.nv.compat,"",@"SHT_CUDA_COMPAT_INFO"
	.align	4
        /*0000*/ 	.byte	0x02, 0x09, 0x00, 0x00, 0x02, 0x02, 0x01, 0x00, 0x02, 0x05, 0x05, 0x00, 0x03, 0x07, 0x01, 0x01
        /*0010*/ 	.byte	0x02, 0x03, 0x00, 0x00, 0x02, 0x06, 0x01, 0x00, 0x04, 0x0b, 0x08, 0x00, 0x09, 0x00, 0x00, 0x00
        /*0020*/ 	.byte	0x00, 0x00, 0x00, 0x00


//--------------------- .nv.info._Z14flashAttentionv --------------------------
	.section	.nv.info._Z14flashAttentionv,"",@"SHT_CUDA_INFO"
	.sectionflags	@""
	.align	4


	//----- nvinfo : EIATTR_CUDA_API_VERSION
	.align		4
        /*0000*/ 	.byte	0x04, 0x37
        /*0002*/ 	.short	(.L_7 - .L_6)
.L_6:
        /*0004*/ 	.word	0x00000082


	//----- nvinfo : EIATTR_SPARSE_MMA_MASK
	.align		4
.L_7:
        /*0008*/ 	.byte	0x03, 0x50
        /*000a*/ 	.short	0x0000


	//----- nvinfo : EIATTR_MAXREG_COUNT
	.align		4
        /*000c*/ 	.byte	0x03, 0x1b
        /*000e*/ 	.short	0x00ff


	//----- nvinfo : EIATTR_MERCURY_ISA_VERSION
	.align		4
        /*0010*/ 	.byte	0x03, 0x5f
        /*0012*/ 	.short	0x0101


	//----- nvinfo : EIATTR_VRC_CTA_INIT_COUNT
	.align		4
        /*0014*/ 	.byte	0x02, 0x4a
	.zero		1
	.zero		1


	//----- nvinfo : EIATTR_EXIT_INSTR_OFFSETS
	.align		4
        /*0018*/ 	.byte	0x04, 0x1c
        /*001a*/ 	.short	(.L_9 - .L_8)


	//   ....[0]....
.L_8:
        /*001c*/ 	.word	0x00000010


	//----- nvinfo : EIATTR_SW_WAR
	.align		4
.L_9:
        /*0020*/ 	.byte	0x04, 0x36
        /*0022*/ 	.short	(.L_11 - .L_10)
.L_10:
        /*0024*/ 	.word	0x00000008
.L_11:


//--------------------- .nv.callgraph             --------------------------
	.section	.nv.callgraph,"",@"SHT_CUDA_CALLGRAPH"
	.align	4
	.sectionentsize	8
	.align		4
        /*0000*/ 	.word	0x00000000
	.align		4
        /*0004*/ 	.word	0xffffffff
	.align		4
        /*0008*/ 	.word	0x00000000
	.align		4
        /*000c*/ 	.word	0xfffffffe
	.align		4
        /*0010*/ 	.word	0x00000000
	.align		4
        /*0014*/ 	.word	0xfffffffd
	.align		4
        /*0018*/ 	.word	0x00000000
	.align		4
        /*001c*/ 	.word	0xfffffffc


//--------------------- .text._Z14flashAttentionv --------------------------
	.section	.text._Z14flashAttentionv,"ax",@progbits
	.align	128
        .global         _Z14flashAttentionv
        .type           _Z14flashAttentionv,@function
        .size           _Z14flashAttentionv,(.L_x_1 - _Z14flashAttentionv)
        .other          _Z14flashAttentionv,@"STO_CUDA_ENTRY STV_DEFAULT"
_Z14flashAttentionv:
.text._Z14flashAttentionv:
[----:B------:R-:W-:Y:S01]  /*0000*/  LDC R1, c[0x0][0x37c] ;  /* 0x0000df00ff017b82 */ /* 0x000fe20000000800 */
[----:B------:R-:W-:Y:S05]  /*0010*/  EXIT ;  /* 0x000000000000794d */ /* 0x000fea0003800000 */
.L_x_0:
[----:B------:R-:W-:-:S00]  /*0020*/  BRA `(.L_x_0) ;  /* 0xfffffffc00fc7947 */ /* 0x000fc0000383ffff */
[----:B------:R-:W-:-:S00]  /*0030*/  NOP ;  /* 0x0000000000007918 */ /* 0x000fc00000000000 */
        /* <DEDUP_REMOVED lines=12> */
.L_x_1:


//--------------------- .nv.shared.reserved.0     --------------------------
	.section	.nv.shared.reserved.0,"aw",@nobits
	.weak		__nv_reservedSMEM_offset_0_alias
	.size		__nv_reservedSMEM_offset_0_alias, 0, 64
	.other		__nv_reservedSMEM_offset_0_alias,@"STO_CUDA_RESERVED_SHARED STV_DEFAULT"
__nv_reservedSMEM_offset_0_alias:
	.zero		0
	.zero		64


//--------------------- .nv.constant0._Z14flashAttentionv --------------------------
	.section	.nv.constant0._Z14flashAttentionv,"a",@progbits
	.sectionflags	@""
	.align	4
.nv.constant0._Z14flashAttentionv:
	.zero		896


//--------------------- SYMBOLS --------------------------

	.type		.nv.reservedSmem.offset0,@object
	.size		.nv.reservedSmem.offset0,0x4
